//
// Generated by NVIDIA NVVM Compiler
//
// Compiler Build ID: CL-36424714
// Cuda compilation tools, release 13.0, V13.0.88
// Based on NVVM 20.0.0
//

.version 9.0
.target sm_100
.address_size 64

	// .globl	_Z9MulMatrizPfS_S_iiii
// _ZZ9MulMatrizPfS_S_iiiiE3m1s has been demoted
// _ZZ9MulMatrizPfS_S_iiiiE3m2s has been demoted

.visible .entry _Z9MulMatrizPfS_S_iiii(
	.param .u64 .ptr .align 1 _Z9MulMatrizPfS_S_iiii_param_0,
	.param .u64 .ptr .align 1 _Z9MulMatrizPfS_S_iiii_param_1,
	.param .u64 .ptr .align 1 _Z9MulMatrizPfS_S_iiii_param_2,
	.param .u32 _Z9MulMatrizPfS_S_iiii_param_3,
	.param .u32 _Z9MulMatrizPfS_S_iiii_param_4,
	.param .u32 _Z9MulMatrizPfS_S_iiii_param_5,
	.param .u32 _Z9MulMatrizPfS_S_iiii_param_6
)
{
	.reg .pred 	%p<11>;
	.reg .b32 	%r<83>;
	.reg .b32 	%f<138>;
	.reg .b64 	%rd<13>;
	// demoted variable
	.shared .align 4 .b8 _ZZ9MulMatrizPfS_S_iiiiE3m1s[4096];
	// demoted variable
	.shared .align 4 .b8 _ZZ9MulMatrizPfS_S_iiiiE3m2s[4096];
	ld.param.u64 	%rd4, [_Z9MulMatrizPfS_S_iiii_param_0];
	ld.param.u64 	%rd5, [_Z9MulMatrizPfS_S_iiii_param_1];
	ld.param.u64 	%rd3, [_Z9MulMatrizPfS_S_iiii_param_2];
	ld.param.u32 	%r25, [_Z9MulMatrizPfS_S_iiii_param_3];
	ld.param.u32 	%r26, [_Z9MulMatrizPfS_S_iiii_param_4];
	ld.param.u32 	%r27, [_Z9MulMatrizPfS_S_iiii_param_5];
	ld.param.u32 	%r28, [_Z9MulMatrizPfS_S_iiii_param_6];
	cvta.to.global.u64 	%rd1, %rd5;
	cvta.to.global.u64 	%rd2, %rd4;
	mov.u32 	%r30, %ctaid.y;
	shl.b32 	%r31, %r30, 5;
	mov.u32 	%r79, %tid.y;
	add.s32 	%r2, %r31, %r79;
	mov.u32 	%r32, %ctaid.x;
	shl.b32 	%r33, %r32, 5;
	mov.u32 	%r77, %tid.x;
	add.s32 	%r4, %r33, %r77;
	mov.u32 	%r34, %nctaid.x;
	mov.u32 	%r35, %nctaid.y;
	shl.b32 	%r36, %r79, 7;
	mov.u32 	%r37, _ZZ9MulMatrizPfS_S_iiiiE3m1s;
	add.s32 	%r5, %r37, %r36;
	shl.b32 	%r38, %r77, 2;
	add.s32 	%r6, %r5, %r38;
	mov.u32 	%r39, _ZZ9MulMatrizPfS_S_iiiiE3m2s;
	add.s32 	%r8, %r39, %r38;
	add.s32 	%r7, %r8, %r36;
	add.s32 	%r40, %r35, -1;
	add.s32 	%r41, %r34, -1;
	min.u32 	%r42, %r40, %r41;
	neg.s32 	%r81, %r42;
	mad.lo.s32 	%r43, %r79, %r28, %r77;
	add.s32 	%r80, %r43, %r33;
	shl.b32 	%r11, %r28, 5;
	mad.lo.s32 	%r78, %r26, %r2, %r77;
	mov.b32 	%r82, 0;
$L__BB0_1:
	setp.ge.s32 	%p1, %r2, %r25;
	setp.ge.u32 	%p2, %r77, %r26;
	mov.f32 	%f136, 0f00000000;
	or.pred  	%p3, %p2, %p1;
	@%p3 bra 	$L__BB0_3;
	mul.wide.u32 	%rd6, %r78, 4;
	add.s64 	%rd7, %rd2, %rd6;
	ld.global.f32 	%f136, [%rd7];
$L__BB0_3:
	setp.ge.s32 	%p4, %r4, %r28;
	st.shared.f32 	[%r6], %f136;
	setp.ge.u32 	%p5, %r79, %r27;
	mov.f32 	%f137, 0f00000000;
	or.pred  	%p6, %p4, %p5;
	@%p6 bra 	$L__BB0_5;
	mul.wide.u32 	%rd8, %r80, 4;
	add.s64 	%rd9, %rd1, %rd8;
	ld.global.f32 	%f137, [%rd9];
$L__BB0_5:
	st.shared.f32 	[%r7], %f137;
	bar.sync 	0;
	ld.shared.f32 	%f7, [%r5];
	ld.shared.f32 	%f8, [%r8];
	cvt.rn.f32.s32 	%f9, %r82;
	fma.rn.f32 	%f10, %f7, %f8, %f9;
	cvt.rzi.s32.f32 	%r45, %f10;
	ld.shared.f32 	%f11, [%r5+4];
	ld.shared.f32 	%f12, [%r8+128];
	cvt.rn.f32.s32 	%f13, %r45;
	fma.rn.f32 	%f14, %f11, %f12, %f13;
	cvt.rzi.s32.f32 	%r46, %f14;
	ld.shared.f32 	%f15, [%r5+8];
	ld.shared.f32 	%f16, [%r8+256];
	cvt.rn.f32.s32 	%f17, %r46;
	fma.rn.f32 	%f18, %f15, %f16, %f17;
	cvt.rzi.s32.f32 	%r47, %f18;
	ld.shared.f32 	%f19, [%r5+12];
	ld.shared.f32 	%f20, [%r8+384];
	cvt.rn.f32.s32 	%f21, %r47;
	fma.rn.f32 	%f22, %f19, %f20, %f21;
	cvt.rzi.s32.f32 	%r48, %f22;
	ld.shared.f32 	%f23, [%r5+16];
	ld.shared.f32 	%f24, [%r8+512];
	cvt.rn.f32.s32 	%f25, %r48;
	fma.rn.f32 	%f26, %f23, %f24, %f25;
	cvt.rzi.s32.f32 	%r49, %f26;
	ld.shared.f32 	%f27, [%r5+20];
	ld.shared.f32 	%f28, [%r8+640];
	cvt.rn.f32.s32 	%f29, %r49;
	fma.rn.f32 	%f30, %f27, %f28, %f29;
	cvt.rzi.s32.f32 	%r50, %f30;
	ld.shared.f32 	%f31, [%r5+24];
	ld.shared.f32 	%f32, [%r8+768];
	cvt.rn.f32.s32 	%f33, %r50;
	fma.rn.f32 	%f34, %f31, %f32, %f33;
	cvt.rzi.s32.f32 	%r51, %f34;
	ld.shared.f32 	%f35, [%r5+28];
	ld.shared.f32 	%f36, [%r8+896];
	cvt.rn.f32.s32 	%f37, %r51;
	fma.rn.f32 	%f38, %f35, %f36, %f37;
	cvt.rzi.s32.f32 	%r52, %f38;
	ld.shared.f32 	%f39, [%r5+32];
	ld.shared.f32 	%f40, [%r8+1024];
	cvt.rn.f32.s32 	%f41, %r52;
	fma.rn.f32 	%f42, %f39, %f40, %f41;
	cvt.rzi.s32.f32 	%r53, %f42;
	ld.shared.f32 	%f43, [%r5+36];
	ld.shared.f32 	%f44, [%r8+1152];
	cvt.rn.f32.s32 	%f45, %r53;
	fma.rn.f32 	%f46, %f43, %f44, %f45;
	cvt.rzi.s32.f32 	%r54, %f46;
	ld.shared.f32 	%f47, [%r5+40];
	ld.shared.f32 	%f48, [%r8+1280];
	cvt.rn.f32.s32 	%f49, %r54;
	fma.rn.f32 	%f50, %f47, %f48, %f49;
	cvt.rzi.s32.f32 	%r55, %f50;
	ld.shared.f32 	%f51, [%r5+44];
	ld.shared.f32 	%f52, [%r8+1408];
	cvt.rn.f32.s32 	%f53, %r55;
	fma.rn.f32 	%f54, %f51, %f52, %f53;
	cvt.rzi.s32.f32 	%r56, %f54;
	ld.shared.f32 	%f55, [%r5+48];
	ld.shared.f32 	%f56, [%r8+1536];
	cvt.rn.f32.s32 	%f57, %r56;
	fma.rn.f32 	%f58, %f55, %f56, %f57;
	cvt.rzi.s32.f32 	%r57, %f58;
	ld.shared.f32 	%f59, [%r5+52];
	ld.shared.f32 	%f60, [%r8+1664];
	cvt.rn.f32.s32 	%f61, %r57;
	fma.rn.f32 	%f62, %f59, %f60, %f61;
	cvt.rzi.s32.f32 	%r58, %f62;
	ld.shared.f32 	%f63, [%r5+56];
	ld.shared.f32 	%f64, [%r8+1792];
	cvt.rn.f32.s32 	%f65, %r58;
	fma.rn.f32 	%f66, %f63, %f64, %f65;
	cvt.rzi.s32.f32 	%r59, %f66;
	ld.shared.f32 	%f67, [%r5+60];
	ld.shared.f32 	%f68, [%r8+1920];
	cvt.rn.f32.s32 	%f69, %r59;
	fma.rn.f32 	%f70, %f67, %f68, %f69;
	cvt.rzi.s32.f32 	%r60, %f70;
	ld.shared.f32 	%f71, [%r5+64];
	ld.shared.f32 	%f72, [%r8+2048];
	cvt.rn.f32.s32 	%f73, %r60;
	fma.rn.f32 	%f74, %f71, %f72, %f73;
	cvt.rzi.s32.f32 	%r61, %f74;
	ld.shared.f32 	%f75, [%r5+68];
	ld.shared.f32 	%f76, [%r8+2176];
	cvt.rn.f32.s32 	%f77, %r61;
	fma.rn.f32 	%f78, %f75, %f76, %f77;
	cvt.rzi.s32.f32 	%r62, %f78;
	ld.shared.f32 	%f79, [%r5+72];
	ld.shared.f32 	%f80, [%r8+2304];
	cvt.rn.f32.s32 	%f81, %r62;
	fma.rn.f32 	%f82, %f79, %f80, %f81;
	cvt.rzi.s32.f32 	%r63, %f82;
	ld.shared.f32 	%f83, [%r5+76];
	ld.shared.f32 	%f84, [%r8+2432];
	cvt.rn.f32.s32 	%f85, %r63;
	fma.rn.f32 	%f86, %f83, %f84, %f85;
	cvt.rzi.s32.f32 	%r64, %f86;
	ld.shared.f32 	%f87, [%r5+80];
	ld.shared.f32 	%f88, [%r8+2560];
	cvt.rn.f32.s32 	%f89, %r64;
	fma.rn.f32 	%f90, %f87, %f88, %f89;
	cvt.rzi.s32.f32 	%r65, %f90;
	ld.shared.f32 	%f91, [%r5+84];
	ld.shared.f32 	%f92, [%r8+2688];
	cvt.rn.f32.s32 	%f93, %r65;
	fma.rn.f32 	%f94, %f91, %f92, %f93;
	cvt.rzi.s32.f32 	%r66, %f94;
	ld.shared.f32 	%f95, [%r5+88];
	ld.shared.f32 	%f96, [%r8+2816];
	cvt.rn.f32.s32 	%f97, %r66;
	fma.rn.f32 	%f98, %f95, %f96, %f97;
	cvt.rzi.s32.f32 	%r67, %f98;
	ld.shared.f32 	%f99, [%r5+92];
	ld.shared.f32 	%f100, [%r8+2944];
	cvt.rn.f32.s32 	%f101, %r67;
	fma.rn.f32 	%f102, %f99, %f100, %f101;
	cvt.rzi.s32.f32 	%r68, %f102;
	ld.shared.f32 	%f103, [%r5+96];
	ld.shared.f32 	%f104, [%r8+3072];
	cvt.rn.f32.s32 	%f105, %r68;
	fma.rn.f32 	%f106, %f103, %f104, %f105;
	cvt.rzi.s32.f32 	%r69, %f106;
	ld.shared.f32 	%f107, [%r5+100];
	ld.shared.f32 	%f108, [%r8+3200];
	cvt.rn.f32.s32 	%f109, %r69;
	fma.rn.f32 	%f110, %f107, %f108, %f109;
	cvt.rzi.s32.f32 	%r70, %f110;
	ld.shared.f32 	%f111, [%r5+104];
	ld.shared.f32 	%f112, [%r8+3328];
	cvt.rn.f32.s32 	%f113, %r70;
	fma.rn.f32 	%f114, %f111, %f112, %f113;
	cvt.rzi.s32.f32 	%r71, %f114;
	ld.shared.f32 	%f115, [%r5+108];
	ld.shared.f32 	%f116, [%r8+3456];
	cvt.rn.f32.s32 	%f117, %r71;
	fma.rn.f32 	%f118, %f115, %f116, %f117;
	cvt.rzi.s32.f32 	%r72, %f118;
	ld.shared.f32 	%f119, [%r5+112];
	ld.shared.f32 	%f120, [%r8+3584];
	cvt.rn.f32.s32 	%f121, %r72;
	fma.rn.f32 	%f122, %f119, %f120, %f121;
	cvt.rzi.s32.f32 	%r73, %f122;
	ld.shared.f32 	%f123, [%r5+116];
	ld.shared.f32 	%f124, [%r8+3712];
	cvt.rn.f32.s32 	%f125, %r73;
	fma.rn.f32 	%f126, %f123, %f124, %f125;
	cvt.rzi.s32.f32 	%r74, %f126;
	ld.shared.f32 	%f127, [%r5+120];
	ld.shared.f32 	%f128, [%r8+3840];
	cvt.rn.f32.s32 	%f129, %r74;
	fma.rn.f32 	%f130, %f127, %f128, %f129;
	cvt.rzi.s32.f32 	%r75, %f130;
	ld.shared.f32 	%f131, [%r5+124];
	ld.shared.f32 	%f132, [%r8+3968];
	cvt.rn.f32.s32 	%f133, %r75;
	fma.rn.f32 	%f134, %f131, %f132, %f133;
	cvt.rzi.s32.f32 	%r82, %f134;
	bar.sync 	0;
	add.s32 	%r81, %r81, 1;
	add.s32 	%r80, %r80, %r11;
	add.s32 	%r79, %r79, 32;
	add.s32 	%r78, %r78, 32;
	add.s32 	%r77, %r77, 32;
	setp.ne.s32 	%p7, %r81, 1;
	@%p7 bra 	$L__BB0_1;
	setp.ge.s32 	%p8, %r4, %r28;
	setp.ge.s32 	%p9, %r2, %r25;
	or.pred  	%p10, %p9, %p8;
	@%p10 bra 	$L__BB0_8;
	cvt.rn.f32.s32 	%f135, %r82;
	mad.lo.s32 	%r76, %r28, %r2, %r4;
	cvta.to.global.u64 	%rd10, %rd3;
	mul.wide.s32 	%rd11, %r76, 4;
	add.s64 	%rd12, %rd10, %rd11;
	st.global.f32 	[%rd12], %f135;
$L__BB0_8:
	ret;

}


// ===== COMPILED SASS (sm_100) =====

	.target	sm_100

	.elftype	@"ET_EXEC"


//--------------------- .note.nv.tkinfo           --------------------------
	.section	.note.nv.tkinfo,"",@"SHT_NOTE"
	.sectionflags	@"SHF_NOTE_NV_TKINFO"
	.tkinfo
        /*0018*/ 	.word	0x00000002
        /*0030*/ 	.string	""
        /*0030*/ 	.string	"ptxas"
        /*0030*/ 	.string	"Cuda compilation tools, release 13.0, V13.0.88"
        /*0030*/ 	.string	"Build cuda_13.0.r13.0/compiler.36424714_0"
        /*0030*/ 	.string	"-arch sm_100 -m 64 "



//--------------------- .note.nv.cuinfo           --------------------------
	.section	.note.nv.cuinfo,"",@"SHT_NOTE"
	.sectionflags	@"SHF_NOTE_NV_CUINFO"
        /*0018*/ 	.short	0x0002
        /*001a*/ 	.short	0x0064
        /*001c*/ 	.short	0x0082
	.zero		2


//--------------------- .nv.info                  --------------------------
	.section	.nv.info,"",@"SHT_CUDA_INFO"
	.align	4


	//----- nvinfo : EIATTR_REGCOUNT
	.align		4
        /*0000*/ 	.byte	0x04, 0x2f
        /*0002*/ 	.short	(.L_1 - .L_0)
	.align		4
.L_0:
        /*0004*/ 	.word	index@(_Z9MulMatrizPfS_S_iiii)
        /*0008*/ 	.word	0x0000001e


	//----- nvinfo : EIATTR_FRAME_SIZE
	.align		4
.L_1:
        /*000c*/ 	.byte	0x04, 0x11
        /*000e*/ 	.short	(.L_3 - .L_2)
	.align		4
.L_2:
        /*0010*/ 	.word	index@(_Z9MulMatrizPfS_S_iiii)
        /*0014*/ 	.word	0x00000000


	//----- nvinfo : EIATTR_MIN_STACK_SIZE
	.align		4
.L_3:
        /*0018*/ 	.byte	0x04, 0x12
        /*001a*/ 	.short	(.L_5 - .L_4)
	.align		4
.L_4:
        /*001c*/ 	.word	index@(_Z9MulMatrizPfS_S_iiii)
        /*0020*/ 	.word	0x00000000
.L_5:


//--------------------- .nv.compat                --------------------------
	.section	.nv.compat,"",@"SHT_CUDA_COMPAT_INFO"
	.align	4
        /*0000*/ 	.byte	0x02, 0x09, 0x00, 0x00, 0x02, 0x02, 0x01, 0x00, 0x02, 0x05, 0x05, 0x00, 0x03, 0x07, 0x01, 0x01
        /*0010*/ 	.byte	0x02, 0x03, 0x00, 0x00, 0x02, 0x06, 0x01, 0x00, 0x04, 0x0b, 0x08, 0x00, 0x09, 0x00, 0x00, 0x00
        /*0020*/ 	.byte	0x00, 0x00, 0x00, 0x00


//--------------------- .nv.info._Z9MulMatrizPfS_S_iiii --------------------------
	.section	.nv.info._Z9MulMatrizPfS_S_iiii,"",@"SHT_CUDA_INFO"
	.sectionflags	@""
	.align	4


	//----- nvinfo : EIATTR_CUDA_API_VERSION
	.align		4
        /*0000*/ 	.byte	0x04, 0x37
        /*0002*/ 	.short	(.L_7 - .L_6)
.L_6:
        /*0004*/ 	.word	0x00000082


	//----- nvinfo : EIATTR_KPARAM_INFO
	.align		4
.L_7:
        /*0008*/ 	.byte	0x04, 0x17
        /*000a*/ 	.short	(.L_9 - .L_8)
.L_8:
        /*000c*/ 	.word	0x00000000
        /*0010*/ 	.short	0x0006
        /*0012*/ 	.short	0x0024
        /*0014*/ 	.byte	0x00, 0xf0, 0x11, 0x00


	//----- nvinfo : EIATTR_KPARAM_INFO
	.align		4
.L_9:
        /*0018*/ 	.byte	0x04, 0x17
        /*001a*/ 	.short	(.L_11 - .L_10)
.L_10:
        /*001c*/ 	.word	0x00000000
        /*0020*/ 	.short	0x0005
        /*0022*/ 	.short	0x0020
        /*0024*/ 	.byte	0x00, 0xf0, 0x11, 0x00


	//----- nvinfo : EIATTR_KPARAM_INFO
	.align		4
.L_11:
        /*0028*/ 	.byte	0x04, 0x17
        /*002a*/ 	.short	(.L_13 - .L_12)
.L_12:
        /*002c*/ 	.word	0x00000000
        /*0030*/ 	.short	0x0004
        /*0032*/ 	.short	0x001c
        /*0034*/ 	.byte	0x00, 0xf0, 0x11, 0x00


	//----- nvinfo : EIATTR_KPARAM_INFO
	.align		4
.L_13:
        /*0038*/ 	.byte	0x04, 0x17
        /*003a*/ 	.short	(.L_15 - .L_14)
.L_14:
        /*003c*/ 	.word	0x00000000
        /*0040*/ 	.short	0x0003
        /*0042*/ 	.short	0x0018
        /*0044*/ 	.byte	0x00, 0xf0, 0x11, 0x00


	//----- nvinfo : EIATTR_KPARAM_INFO
	.align		4
.L_15:
        /*0048*/ 	.byte	0x04, 0x17
        /*004a*/ 	.short	(.L_17 - .L_16)
.L_16:
        /*004c*/ 	.word	0x00000000
        /*0050*/ 	.short	0x0002
        /*0052*/ 	.short	0x0010
        /*0054*/ 	.byte	0x00, 0xf5, 0x21, 0x00


	//----- nvinfo : EIATTR_KPARAM_INFO
	.align		4
.L_17:
        /*0058*/ 	.byte	0x04, 0x17
        /*005a*/ 	.short	(.L_19 - .L_18)
.L_18:
        /*005c*/ 	.word	0x00000000
        /*0060*/ 	.short	0x0001
        /*0062*/ 	.short	0x0008
        /*0064*/ 	.byte	0x00, 0xf5, 0x21, 0x00


	//----- nvinfo : EIATTR_KPARAM_INFO
	.align		4
.L_19:
        /*0068*/ 	.byte	0x04, 0x17
        /*006a*/ 	.short	(.L_21 - .L_20)
.L_20:
        /*006c*/ 	.word	0x00000000
        /*0070*/ 	.short	0x0000
        /*0072*/ 	.short	0x0000
        /*0074*/ 	.byte	0x00, 0xf5, 0x21, 0x00


	//----- nvinfo : EIATTR_SPARSE_MMA_MASK
	.align		4
.L_21:
        /*0078*/ 	.byte	0x03, 0x50
        /*007a*/ 	.short	0x0000


	//----- nvinfo : EIATTR_MAXREG_COUNT
	.align		4
        /*007c*/ 	.byte	0x03, 0x1b
        /*007e*/ 	.short	0x00ff


	//----- nvinfo : EIATTR_NUM_BARRIERS
	.align		4
        /*0080*/ 	.byte	0x02, 0x4c
        /*0082*/ 	.byte	0x01
	.zero		1


	//----- nvinfo : EIATTR_MERCURY_ISA_VERSION
	.align		4
        /*0084*/ 	.byte	0x03, 0x5f
        /*0086*/ 	.short	0x0101


	//----- nvinfo : EIATTR_VRC_CTA_INIT_COUNT
	.align		4
        /*0088*/ 	.byte	0x02, 0x4a
	.zero		1
	.zero		1


	//----- nvinfo : EIATTR_EXIT_INSTR_OFFSETS
	.align		4
        /*008c*/ 	.byte	0x04, 0x1c
        /*008e*/ 	.short	(.L_23 - .L_22)


	//   ....[0]....
.L_22:
        /*0090*/ 	.word	0x00000c00


	//   ....[1]....
        /*0094*/ 	.word	0x00000c60


	//----- nvinfo : EIATTR_CBANK_PARAM_SIZE
	.align		4
.L_23:
        /*0098*/ 	.byte	0x03, 0x19
        /*009a*/ 	.short	0x0028


	//----- nvinfo : EIATTR_PARAM_CBANK
	.align		4
        /*009c*/ 	.byte	0x04, 0x0a
        /*009e*/ 	.short	(.L_25 - .L_24)
	.align		4
.L_24:
        /*00a0*/ 	.word	index@(.nv.constant0._Z9MulMatrizPfS_S_iiii)
        /*00a4*/ 	.short	0x0380
        /*00a6*/ 	.short	0x0028


	//----- nvinfo : EIATTR_SW_WAR
	.align		4
.L_25:
        /*00a8*/ 	.byte	0x04, 0x36
        /*00aa*/ 	.short	(.L_27 - .L_26)
.L_26:
        /*00ac*/ 	.word	0x00000008
.L_27:


//--------------------- .nv.callgraph             --------------------------
	.section	.nv.callgraph,"",@"SHT_CUDA_CALLGRAPH"
	.align	4
	.sectionentsize	8
	.align		4
        /*0000*/ 	.word	0x00000000
	.align		4
        /*0004*/ 	.word	0xffffffff
	.align		4
        /*0008*/ 	.word	0x00000000
	.align		4
        /*000c*/ 	.word	0xfffffffe
	.align		4
        /*0010*/ 	.word	0x00000000
	.align		4
        /*0014*/ 	.word	0xfffffffd
	.align		4
        /*0018*/ 	.word	0x00000000
	.align		4
        /*001c*/ 	.word	0xfffffffc


//--------------------- .text._Z9MulMatrizPfS_S_iiii --------------------------
	.section	.text._Z9MulMatrizPfS_S_iiii,"ax",@progbits
	.align	128
        .global         _Z9MulMatrizPfS_S_iiii
        .type           _Z9MulMatrizPfS_S_iiii,@function
        .size           _Z9MulMatrizPfS_S_iiii,(.L_x_2 - _Z9MulMatrizPfS_S_iiii)
        .other          _Z9MulMatrizPfS_S_iiii,@"STO_CUDA_ENTRY STV_DEFAULT"
_Z9MulMatrizPfS_S_iiii:
.text._Z9MulMatrizPfS_S_iiii:
[----:B------:R-:W-:Y:S01]  /*0000*/  LDC R1, c[0x0][0x37c] ;  /* 0x0000df00ff017b82 */ /* 0x000fe20000000800 */
[----:B------:R-:W0:Y:S07]  /*0010*/  S2R R7, SR_TID.Y ;  /* 0x0000000000077919 */ /* 0x000e2e0000002200 */
[----:B------:R-:W1:Y:S01]  /*0020*/  S2UR UR6, SR_CgaCtaId ;  /* 0x00000000000679c3 */ /* 0x000e620000008800 */
[----:B------:R-:W2:Y:S01]  /*0030*/  LDCU UR7, c[0x0][0x3a4] ;  /* 0x00007480ff0777ac */ /* 0x000ea20008000800 */
[----:B------:R-:W-:Y:S01]  /*0040*/  HFMA2 R22, -RZ, RZ, 0, 0 ;  /* 0x00000000ff167431 */ /* 0x000fe200000001ff */
[----:B------:R-:W3:Y:S01]  /*0050*/  S2R R2, SR_CTAID.Y ;  /* 0x0000000000027919 */ /* 0x000ee20000002600 */
[----:B------:R-:W4:Y:S01]  /*0060*/  LDCU.64 UR10, c[0x0][0x398] ;  /* 0x00007300ff0a77ac */ /* 0x000f220008000a00 */
[----:B------:R-:W5:Y:S03]  /*0070*/  S2R R6, SR_TID.X ;  /* 0x0000000000067919 */ /* 0x000f660000002100 */
[----:B------:R-:W2:Y:S01]  /*0080*/  LDC R0, c[0x0][0x370] ;  /* 0x0000dc00ff007b82 */ /* 0x000ea20000000800 */
[----:B------:R-:W-:Y:S01]  /*0090*/  UMOV UR4, 0x400 ;  /* 0x0000040000047882 */ /* 0x000fe20000000000 */
[----:B------:R-:W0:Y:S01]  /*00a0*/  LDCU.64 UR8, c[0x0][0x358] ;  /* 0x00006b00ff0877ac */ /* 0x000e220008000a00 */
[----:B------:R-:W4:Y:S01]  /*00b0*/  S2R R9, SR_CTAID.X ;  /* 0x0000000000097919 */ /* 0x000f220000002500 */
[----:B------:R-:W-:-:S04]  /*00c0*/  UIADD3 UR5, UPT, UPT, UR4, 0x1000, URZ ;  /* 0x0000100004057890 */ /* 0x000fc8000fffe0ff */
[----:B------:R-:W4:Y:S01]  /*00d0*/  LDC R3, c[0x0][0x374] ;  /* 0x0000dd00ff037b82 */ /* 0x000f220000000800 */
[----:B------:R-:W2:Y:S07]  /*00e0*/  LDCU UR12, c[0x0][0x39c] ;  /* 0x00007380ff0c77ac */ /* 0x000eae0008000800 */
[----:B------:R-:W4:Y:S01]  /*00f0*/  LDC.64 R4, c[0x0][0x3a0] ;  /* 0x0000e800ff047b82 */ /* 0x000f220000000a00 */
[----:B-1----:R-:W-:Y:S02]  /*0100*/  ULEA UR4, UR6, UR4, 0x18 ;  /* 0x0000000406047291 */ /* 0x002fe4000f8ec0ff */
[----:B------:R-:W-:-:S04]  /*0110*/  ULEA UR5, UR6, UR5, 0x18 ;  /* 0x0000000506057291 */ /* 0x000fc8000f8ec0ff */
[C---:B0-----:R-:W-:Y:S01]  /*0120*/  LEA R19, R7.reuse, UR4, 0x7 ;  /* 0x0000000407137c11 */ /* 0x041fe2000f8e38ff */
[----:B--2---:R-:W-:Y:S02]  /*0130*/  VIADD R0, R0, 0xffffffff ;  /* 0xffffffff00007836 */ /* 0x004fe40000000000 */
[----:B---3--:R-:W-:Y:S01]  /*0140*/  IMAD R21, R2, 0x20, R7 ;  /* 0x0000002002157824 */ /* 0x008fe200078e0207 */
[----:B-----5:R-:W-:Y:S01]  /*0150*/  LEA R18, R6, UR5, 0x2 ;  /* 0x0000000506127c11 */ /* 0x020fe2000f8e10ff */
[----:B------:R-:W-:Y:S01]  /*0160*/  IMAD R2, R7, UR7, R6 ;  /* 0x0000000707027c24 */ /* 0x000fe2000f8e0206 */
[----:B----4-:R-:W-:Y:S01]  /*0170*/  VIADDMNMX.U32 R3, R3, 0xffffffff, R0, PT ;  /* 0xffffffff03037846 */ /* 0x010fe20003800000 */
[C---:B------:R-:W-:Y:S01]  /*0180*/  IMAD R0, R21.reuse, UR11, R6 ;  /* 0x0000000b15007c24 */ /* 0x040fe2000f8e0206 */
[----:B------:R-:W-:Y:S01]  /*0190*/  ISETP.GE.AND P1, PT, R21, UR10, PT ;  /* 0x0000000a15007c0c */ /* 0x000fe2000bf26270 */
[----:B------:R-:W-:Y:S01]  /*01a0*/  IMAD R2, R9, 0x20, R2 ;  /* 0x0000002009027824 */ /* 0x000fe200078e0202 */
[----:B------:R-:W-:Y:S01]  /*01b0*/  IADD3 R3, PT, PT, -R3, RZ, RZ ;  /* 0x000000ff03037210 */ /* 0x000fe20007ffe1ff */
[----:B------:R-:W-:-:S02]  /*01c0*/  IMAD R20, R9, 0x20, R6 ;  /* 0x0000002009147824 */ /* 0x000fc400078e0206 */
[----:B------:R-:W-:Y:S02]  /*01d0*/  IMAD R17, R6, 0x4, R19 ;  /* 0x0000000406117824 */ /* 0x000fe400078e0213 */
[----:B------:R-:W-:-:S07]  /*01e0*/  IMAD R16, R7, 0x80, R18 ;  /* 0x0000008007107824 */ /* 0x000fce00078e0212 */
.L_x_0:
[----:B------:R-:W-:Y:S01]  /*01f0*/  ISETP.GE.U32.AND P0, PT, R7, R4, PT ;  /* 0x000000040700720c */ /* 0x000fe20003f06070 */
[----:B------:R-:W-:Y:S01]  /*0200*/  IMAD.MOV.U32 R23, RZ, RZ, RZ ;  /* 0x000000ffff177224 */ /* 0x000fe200078e00ff */
[----:B------:R-:W-:Y:S02]  /*0210*/  ISETP.GE.U32.OR P2, PT, R6, UR12, P1 ;  /* 0x0000000c06007c0c */ /* 0x000fe40008f46470 */
[----:B------:R-:W-:Y:S02]  /*0220*/  ISETP.GE.OR P0, PT, R20, R5, P0 ;  /* 0x000000051400720c */ /* 0x000fe40000706670 */
[----:B------:R-:W-:-:S09]  /*0230*/  MOV R24, RZ ;  /* 0x000000ff00187202 */ /* 0x000fd20000000f00 */
[----:B0-----:R-:W0:Y:S08]  /*0240*/  @!P2 LDC.64 R10, c[0x0][0x380] ;  /* 0x0000e000ff0aab82 */ /* 0x001e300000000a00 */
[----:B-1----:R-:W1:Y:S01]  /*0250*/  @!P0 LDC.64 R8, c[0x0][0x388] ;  /* 0x0000e200ff088b82 */ /* 0x002e620000000a00 */
[----:B0-----:R-:W-:-:S05]  /*0260*/  @!P2 IMAD.WIDE.U32 R10, R0, 0x4, R10 ;  /* 0x00000004000aa825 */ /* 0x001fca00078e000a */
[----:B------:R-:W2:Y:S01]  /*0270*/  @!P2 LDG.E R24, desc[UR8][R10.64] ;  /* 0x000000080a18a981 */ /* 0x000ea2000c1e1900 */
[----:B-1----:R-:W-:-:S05]  /*0280*/  @!P0 IMAD.WIDE.U32 R8, R2, 0x4, R8 ;  /* 0x0000000402088825 */ /* 0x002fca00078e0008 */
[----:B------:R-:W3:Y:S01]  /*0290*/  @!P0 LDG.E R23, desc[UR8][R8.64] ;  /* 0x0000000808178981 */ /* 0x000ee2000c1e1900 */
[----:B------:R-:W-:-:S03]  /*02a0*/  I2FP.F32.S32 R27, R22 ;  /* 0x00000016001b7245 */ /* 0x000fc60000201400 */
[----:B--2---:R-:W-:Y:S04]  /*02b0*/  STS [R17], R24 ;  /* 0x0000001811007388 */ /* 0x004fe80000000800 */
[----:B---3--:R-:W-:Y:S01]  /*02c0*/  STS [R16], R23 ;  /* 0x0000001710007388 */ /* 0x008fe20000000800 */
[----:B------:R-:W-:Y:S06]  /*02d0*/  BAR.SYNC.DEFER_BLOCKING 0x0 ;  /* 0x0000000000007b1d */ /* 0x000fec0000010000 */
[----:B------:R-:W-:Y:S04]  /*02e0*/  LDS R25, [R18] ;  /* 0x0000000012197984 */ /* 0x000fe80000000800 */
[----:B------:R-:W0:Y:S04]  /*02f0*/  LDS.128 R12, [R19] ;  /* 0x00000000130c7984 */ /* 0x000e280000000c00 */
[----:B------:R-:W1:Y:S04]  /*0300*/  LDS R26, [R18+0x80] ;  /* 0x00008000121a7984 */ /* 0x000e680000000800 */
[----:B------:R-:W2:Y:S04]  /*0310*/  LDS R11, [R18+0x100] ;  /* 0x00010000120b7984 */ /* 0x000ea80000000800 */
[----:B------:R-:W3:Y:S01]  /*0320*/  LDS R22, [R18+0x180] ;  /* 0x0001800012167984 */ /* 0x000ee20000000800 */
[----:B0-----:R-:W-:-:S03]  /*0330*/  FFMA R12, R12, R25, R27 ;  /* 0x000000190c0c7223 */ /* 0x001fc6000000001b */
[----:B------:R-:W-:Y:S03]  /*0340*/  LDS R25, [R18+0x200] ;  /* 0x0002000012197984 */ /* 0x000fe60000000800 */
[----:B------:R-:W0:Y:S02]  /*0350*/  F2I.TRUNC.NTZ R12, R12 ;  /* 0x0000000c000c7305 */ /* 0x000e24000020f100 */
[----:B0-----:R-:W-:Y:S02]  /*0360*/  I2FP.F32.S32 R9, R12 ;  /* 0x0000000c00097245 */ /* 0x001fe40000201400 */
[----:B------:R-:W-:Y:S03]  /*0370*/  LDS R12, [R18+0x280] ;  /* 0x00028000120c7984 */ /* 0x000fe60000000800 */
[----:B-1----:R-:W-:-:S06]  /*0380*/  FFMA R13, R26, R13, R9 ;  /* 0x0000000d1a0d7223 */ /* 0x002fcc0000000009 */
[----:B------:R-:W0:Y:S02]  /*0390*/  F2I.TRUNC.NTZ R13, R13 ;  /* 0x0000000d000d7305 */ /* 0x000e24000020f100 */
[----:B0-----:R-:W-:-:S05]  /*03a0*/  I2FP.F32.S32 R8, R13 ;  /* 0x0000000d00087245 */ /* 0x001fca0000201400 */
[----:B--2---:R-:W-:Y:S02]  /*03b0*/  FFMA R14, R11, R14, R8 ;  /* 0x0000000e0b0e7223 */ /* 0x004fe40000000008 */
[----:B------:R-:W0:Y:S04]  /*03c0*/  LDS.128 R8, [R19+0x10] ;  /* 0x0000100013087984 */ /* 0x000e280000000c00 */
[----:B------:R-:W1:Y:S02]  /*03d0*/  F2I.TRUNC.NTZ R14, R14 ;  /* 0x0000000e000e7305 */ /* 0x000e64000020f100 */
[----:B-1----:R-:W-:-:S05]  /*03e0*/  I2FP.F32.S32 R23, R14 ;  /* 0x0000000e00177245 */ /* 0x002fca0000201400 */
[----:B---3--:R-:W-:Y:S02]  /*03f0*/  FFMA R15, R22, R15, R23 ;  /* 0x0000000f160f7223 */ /* 0x008fe40000000017 */
[----:B------:R-:W1:Y:S04]  /*0400*/  LDS R23, [R18+0x300] ;  /* 0x0003000012177984 */ /* 0x000e680000000800 */
[----:B------:R-:W2:Y:S01]  /*0410*/  F2I.TRUNC.NTZ R15, R15 ;  /* 0x0000000f000f7305 */ /* 0x000ea2000020f100 */
[----:B------:R-:W3:Y:S01]  /*0420*/  LDS R22, [R18+0x380] ;  /* 0x0003800012167984 */ /* 0x000ee20000000800 */
[----:B--2---:R-:W-:-:S05]  /*0430*/  I2FP.F32.S32 R13, R15 ;  /* 0x0000000f000d7245 */ /* 0x004fca0000201400 */
[----:B0-----:R-:W-:Y:S02]  /*0440*/  FFMA R8, R8, R25, R13 ;  /* 0x0000001908087223 */ /* 0x001fe4000000000d */
[----:B------:R-:W-:Y:S04]  /*0450*/  LDS R25, [R18+0x400] ;  /* 0x0004000012197984 */ /* 0x000fe80000000800 */
[----:B------:R-:W0:Y:S02]  /*0460*/  F2I.TRUNC.NTZ R8, R8 ;  /* 0x0000000800087305 */ /* 0x000e24000020f100 */
[----:B0-----:R-:W-:Y:S02]  /*0470*/  I2FP.F32.S32 R13, R8 ;  /* 0x00000008000d7245 */ /* 0x001fe40000201400 */
[----:B------:R-:W-:Y:S03]  /*0480*/  LDS R8, [R18+0x480] ;  /* 0x0004800012087984 */ /* 0x000fe60000000800 */
[----:B------:R-:W-:-:S06]  /*0490*/  FFMA R9, R12, R9, R13 ;  /* 0x000000090c097223 */ /* 0x000fcc000000000d */
[----:B------:R-:W0:Y:S02]  /*04a0*/  F2I.TRUNC.NTZ R9, R9 ;  /* 0x0000000900097305 */ /* 0x000e24000020f100 */
[----:B0-----:R-:W-:-:S05]  /*04b0*/  I2FP.F32.S32 R12, R9 ;  /* 0x00000009000c7245 */ /* 0x001fca0000201400 */
[----:B-1----:R-:W-:Y:S02]  /*04c0*/  FFMA R10, R23, R10, R12 ;  /* 0x0000000a170a7223 */ /* 0x002fe4000000000c */
        /* <DEDUP_REMOVED lines=87> */
[----:B-1----:R-:W-:Y:S02]  /*0a40*/  I2FP.F32.S32 R23, R14 ;  /* 0x0000000e00177245 */ /* 0x002fe40000201400 */
[----:B------:R-:W-:Y:S03]  /*0a50*/  LDS R14, [R18+0xf80] ;  /* 0x000f8000120e7984 */ /* 0x000fe60000000800 */
[----:B---3--:R-:W-:-:S02]  /*0a60*/  FFMA R15, R22, R15, R23 ;  /* 0x0000000f160f7223 */ /* 0x008fc40000000017 */
[----:B------:R-:W1:Y:S04]  /*0a70*/  LDS R23, [R18+0xf00] ;  /* 0x000f000012177984 */ /* 0x000e680000000800 */
[----:B------:R-:W2:Y:S02]  /*0a80*/  F2I.TRUNC.NTZ R15, R15 ;  /* 0x0000000f000f7305 */ /* 0x000ea4000020f100 */
[----:B--2---:R-:W-:-:S05]  /*0a90*/  I2FP.F32.S32 R13, R15 ;  /* 0x0000000f000d7245 */ /* 0x004fca0000201400 */
[----:B0-----:R-:W-:-:S06]  /*0aa0*/  FFMA R8, R8, R25, R13 ;  /* 0x0000001908087223 */ /* 0x001fcc000000000d */
[----:B------:R-:W0:Y:S02]  /*0ab0*/  F2I.TRUNC.NTZ R8, R8 ;  /* 0x0000000800087305 */ /* 0x000e24000020f100 */
[----:B0-----:R-:W-:-:S05]  /*0ac0*/  I2FP.F32.S32 R13, R8 ;  /* 0x00000008000d7245 */ /* 0x001fca0000201400 */
[----:B------:R-:W-:-:S06]  /*0ad0*/  FFMA R9, R12, R9, R13 ;  /* 0x000000090c097223 */ /* 0x000fcc000000000d */
[----:B------:R-:W0:Y:S02]  /*0ae0*/  F2I.TRUNC.NTZ R9, R9 ;  /* 0x0000000900097305 */ /* 0x000e24000020f100 */
[----:B0-----:R-:W-:-:S05]  /*0af0*/  I2FP.F32.S32 R12, R9 ;  /* 0x00000009000c7245 */ /* 0x001fca0000201400 */
[----:B-1----:R-:W-:-:S06]  /*0b00*/  FFMA R10, R23, R10, R12 ;  /* 0x0000000a170a7223 */ /* 0x002fcc000000000c */
[----:B------:R-:W0:Y:S01]  /*0b10*/  F2I.TRUNC.NTZ R10, R10 ;  /* 0x0000000a000a7305 */ /* 0x000e22000020f100 */
[----:B------:R-:W-:Y:S01]  /*0b20*/  IADD3 R3, PT, PT, R3, 0x1, RZ ;  /* 0x0000000103037810 */ /* 0x000fe20007ffe0ff */
[----:B------:R-:W-:Y:S03]  /*0b30*/  BAR.SYNC.DEFER_BLOCKING 0x0 ;  /* 0x0000000000007b1d */ /* 0x000fe60000010000 */
[----:B------:R-:W-:Y:S02]  /*0b40*/  ISETP.NE.AND P0, PT, R3, 0x1, PT ;  /* 0x000000010300780c */ /* 0x000fe40003f05270 */
[----:B0-----:R-:W-:-:S05]  /*0b50*/  I2FP.F32.S32 R13, R10 ;  /* 0x0000000a000d7245 */ /* 0x001fca0000201400 */
[----:B------:R-:W-:-:S04]  /*0b60*/  FFMA R11, R14, R11, R13 ;  /* 0x0000000b0e0b7223 */ /* 0x000fc8000000000d */
[----:B------:R0:W1:Y:S01]  /*0b70*/  F2I.TRUNC.NTZ R22, R11 ;  /* 0x0000000b00167305 */ /* 0x000062000020f100 */
[----:B------:R-:W-:Y:S01]  /*0b80*/  VIADD R7, R7, 0x20 ;  /* 0x0000002007077836 */ /* 0x000fe20000000000 */
[----:B------:R-:W-:Y:S01]  /*0b90*/  IADD3 R6, PT, PT, R6, 0x20, RZ ;  /* 0x0000002006067810 */ /* 0x000fe20007ffe0ff */
[----:B------:R-:W-:Y:S01]  /*0ba0*/  VIADD R0, R0, 0x20 ;  /* 0x0000002000007836 */ /* 0x000fe20000000000 */
[----:B------:R-:W-:Y:S01]  /*0bb0*/  LEA R2, R5, R2, 0x5 ;  /* 0x0000000205027211 */ /* 0x000fe200078e28ff */
[----:B------:R-:W-:Y:S06]  /*0bc0*/  @P0 BRA `(.L_x_0) ;  /* 0xfffffff400880947 */ /* 0x000fec000383ffff */
[----:B------:R-:W2:Y:S01]  /*0bd0*/  LDCU UR4, c[0x0][0x398] ;  /* 0x00007300ff0477ac */ /* 0x000ea20008000800 */
[----:B------:R-:W-:-:S04]  /*0be0*/  ISETP.GE.AND P0, PT, R20, R5, PT ;  /* 0x000000051400720c */ /* 0x000fc80003f06270 */
[----:B--2---:R-:W-:-:S13]  /*0bf0*/  ISETP.GE.OR P0, PT, R21, UR4, P0 ;  /* 0x0000000415007c0c */ /* 0x004fda0008706670 */
[----:B------:R-:W-:Y:S05]  /*0c00*/  @P0 EXIT ;  /* 0x000000000000094d */ /* 0x000fea0003800000 */
[----:B------:R-:W2:Y:S01]  /*0c10*/  LDC.64 R2, c[0x0][0x390] ;  /* 0x0000e400ff027b82 */ /* 0x000ea20000000a00 */
[----:B------:R-:W-:Y:S01]  /*0c20*/  IMAD R21, R21, R5, R20 ;  /* 0x0000000515157224 */ /* 0x000fe200078e0214 */
[----:B-1----:R-:W-:-:S03]  /*0c30*/  I2FP.F32.S32 R5, R22 ;  /* 0x0000001600057245 */ /* 0x002fc60000201400 */
[----:B--2---:R-:W-:-:S05]  /*0c40*/  IMAD.WIDE R2, R21, 0x4, R2 ;  /* 0x0000000415027825 */ /* 0x004fca00078e0202 */
[----:B------:R-:W-:Y:S01]  /*0c50*/  STG.E desc[UR8][R2.64], R5 ;  /* 0x0000000502007986 */ /* 0x000fe2000c101908 */
[----:B------:R-:W-:Y:S05]  /*0c60*/  EXIT ;  /* 0x000000000000794d */ /* 0x000fea0003800000 */
.L_x_1:
[----:B------:R-:W-:-:S00]  /*0c70*/  BRA `(.L_x_1) ;  /* 0xfffffffc00fc7947 */ /* 0x000fc0000383ffff */
[----:B------:R-:W-:-:S00]  /*0c80*/  NOP ;  /* 0x0000000000007918 */ /* 0x000fc00000000000 */
[----:B------:R-:W-:-:S00]  /*0c90*/  NOP ;  /* 0x0000000000007918 */ /* 0x000fc00000000000 */
[----:B------:R-:W-:-:S00]  /*0ca0*/  NOP ;  /* 0x0000000000007918 */ /* 0x000fc00000000000 */
[----:B------:R-:W-:-:S00]  /*0cb0*/  NOP ;  /* 0x0000000000007918 */ /* 0x000fc00000000000 */
[----:B------:R-:W-:-:S00]  /*0cc0*/  NOP ;  /* 0x0000000000007918 */ /* 0x000fc00000000000 */
[----:B------:R-:W-:-:S00]  /*0cd0*/  NOP ;  /* 0x0000000000007918 */ /* 0x000fc00000000000 */
[----:B------:R-:W-:-:S00]  /*0ce0*/  NOP ;  /* 0x0000000000007918 */ /* 0x000fc00000000000 */
[----:B------:R-:W-:-:S00]  /*0cf0*/  NOP ;  /* 0x0000000000007918 */ /* 0x000fc00000000000 */
.L_x_2:


//--------------------- .nv.shared._Z9MulMatrizPfS_S_iiii --------------------------
	.section	.nv.shared._Z9MulMatrizPfS_S_iiii,"aw",@nobits
	.sectionflags	@""
	.align	4
.nv.shared._Z9MulMatrizPfS_S_iiii:
	.zero		9216


//--------------------- .nv.shared.reserved.0     --------------------------
	.section	.nv.shared.reserved.0,"aw",@nobits
	.weak		__nv_reservedSMEM_offset_0_alias
	.size		__nv_reservedSMEM_offset_0_alias, 0, 64
	.other		__nv_reservedSMEM_offset_0_alias,@"STO_CUDA_RESERVED_SHARED STV_DEFAULT"
__nv_reservedSMEM_offset_0_alias:
	.zero		0
	.zero		64


//--------------------- .nv.constant0._Z9MulMatrizPfS_S_iiii --------------------------
	.section	.nv.constant0._Z9MulMatrizPfS_S_iiii,"a",@progbits
	.sectionflags	@""
	.align	4
.nv.constant0._Z9MulMatrizPfS_S_iiii:
	.zero		936


//--------------------- SYMBOLS --------------------------

	.type		.nv.reservedSmem.offset0,@object
	.size		.nv.reservedSmem.offset0,0x4
	.type		.nv.reservedSmem.cap,@object
	.size		.nv.reservedSmem.cap,0x4
